//
// Generated by NVIDIA NVVM Compiler
//
// Compiler Build ID: CL-36424714
// Cuda compilation tools, release 13.0, V13.0.88
// Based on NVVM 20.0.0
//

.version 9.0
.target sm_100
.address_size 64

	// .globl	_Z14hello_from_gpuv
.extern .func  (.param .b32 func_retval0) vprintf
(
	.param .b64 vprintf_param_0,
	.param .b64 vprintf_param_1
)
;
.global .align 1 .b8 $str[24] = {72, 101, 108, 108, 111, 32, 87, 111, 114, 108, 100, 32, 102, 114, 111, 109, 32, 71, 80, 85, 33, 32, 10};

.visible .entry _Z14hello_from_gpuv()
{
	.reg .b32 	%r<3>;
	.reg .b64 	%rd<3>;

	mov.u64 	%rd1, $str;
	cvta.global.u64 	%rd2, %rd1;
	{ // callseq 0, 0
	.param .b64 param0;
	st.param.b64 	[param0], %rd2;
	.param .b64 param1;
	st.param.b64 	[param1], 0;
	.param .b32 retval0;
	call.uni (retval0), 
	vprintf, 
	(
	param0, 
	param1
	);
	ld.param.b32 	%r1, [retval0];
	} // callseq 0
	ret;

}


// ===== COMPILED SASS (sm_100) =====

	.target	sm_100

	.elftype	@"ET_EXEC"


//--------------------- .note.nv.tkinfo           --------------------------
	.section	.note.nv.tkinfo,"",@"SHT_NOTE"
	.sectionflags	@"SHF_NOTE_NV_TKINFO"
	.tkinfo
        /*0018*/ 	.word	0x00000002
        /*0030*/ 	.string	""
        /*0030*/ 	.string	"ptxas"
        /*0030*/ 	.string	"Cuda compilation tools, release 13.0, V13.0.88"
        /*0030*/ 	.string	"Build cuda_13.0.r13.0/compiler.36424714_0"
        /*0030*/ 	.string	"-arch sm_100 -m 64 "



//--------------------- .note.nv.cuinfo           --------------------------
	.section	.note.nv.cuinfo,"",@"SHT_NOTE"
	.sectionflags	@"SHF_NOTE_NV_CUINFO"
        /*0018*/ 	.short	0x0002
        /*001a*/ 	.short	0x0064
        /*001c*/ 	.short	0x0082
	.zero		2


//--------------------- .nv.info                  --------------------------
	.section	.nv.info,"",@"SHT_CUDA_INFO"
	.align	4


	//----- nvinfo : EIATTR_REGCOUNT
	.align		4
        /*0000*/ 	.byte	0x04, 0x2f
        /*0002*/ 	.short	(.L_2 - .L_1)
	.align		4
.L_1:
        /*0004*/ 	.word	index@(_Z14hello_from_gpuv)
        /*0008*/ 	.word	0x00000018


	//----- nvinfo : EIATTR_FRAME_SIZE
	.align		4
.L_2:
        /*000c*/ 	.byte	0x04, 0x11
        /*000e*/ 	.short	(.L_4 - .L_3)
	.align		4
.L_3:
        /*0010*/ 	.word	index@(_Z14hello_from_gpuv)
        /*0014*/ 	.word	0x00000000


	//----- nvinfo : EIATTR_MIN_STACK_SIZE
	.align		4
.L_4:
        /*0018*/ 	.byte	0x04, 0x12
        /*001a*/ 	.short	(.L_6 - .L_5)
	.align		4
.L_5:
        /*001c*/ 	.word	index@(_Z14hello_from_gpuv)
        /*0020*/ 	.word	0x00000000
.L_6:


//--------------------- .nv.compat                --------------------------
	.section	.nv.compat,"",@"SHT_CUDA_COMPAT_INFO"
	.align	4
        /*0000*/ 	.byte	0x02, 0x09, 0x00, 0x00, 0x02, 0x02, 0x01, 0x00, 0x02, 0x05, 0x05, 0x00, 0x03, 0x07, 0x01, 0x01
        /*0010*/ 	.byte	0x02, 0x03, 0x00, 0x00, 0x02, 0x06, 0x01, 0x00, 0x04, 0x0b, 0x08, 0x00, 0x09, 0x00, 0x00, 0x00
        /*0020*/ 	.byte	0x00, 0x00, 0x00, 0x00


//--------------------- .nv.info._Z14hello_from_gpuv --------------------------
	.section	.nv.info._Z14hello_from_gpuv,"",@"SHT_CUDA_INFO"
	.sectionflags	@""
	.align	4


	//----- nvinfo : EIATTR_CUDA_API_VERSION
	.align		4
        /*0000*/ 	.byte	0x04, 0x37
        /*0002*/ 	.short	(.L_8 - .L_7)
.L_7:
        /*0004*/ 	.word	0x00000082


	//----- nvinfo : EIATTR_SPARSE_MMA_MASK
	.align		4
.L_8:
        /*0008*/ 	.byte	0x03, 0x50
        /*000a*/ 	.short	0x0000


	//----- nvinfo : EIATTR_MAXREG_COUNT
	.align		4
        /*000c*/ 	.byte	0x03, 0x1b
        /*000e*/ 	.short	0x00ff


	//----- nvinfo : EIATTR_EXTERNS
	.align		4
        /*0010*/ 	.byte	0x04, 0x0f
        /*0012*/ 	.short	(.L_10 - .L_9)


	//   ....[0]....
	.align		4
.L_9:
        /*0014*/ 	.word	index@(vprintf)


	//----- nvinfo : EIATTR_MERCURY_ISA_VERSION
	.align		4
.L_10:
        /*0018*/ 	.byte	0x03, 0x5f
        /*001a*/ 	.short	0x0101


	//----- nvinfo : EIATTR_VRC_CTA_INIT_COUNT
	.align		4
        /*001c*/ 	.byte	0x02, 0x4a
	.zero		1
	.zero		1


	//----- nvinfo : EIATTR_SYSCALL_OFFSETS
	.align		4
        /*0020*/ 	.byte	0x04, 0x46
        /*0022*/ 	.short	(.L_12 - .L_11)


	//   ....[0]....
.L_11:
        /*0024*/ 	.word	0x00000080


	//----- nvinfo : EIATTR_EXIT_INSTR_OFFSETS
	.align		4
.L_12:
        /*0028*/ 	.byte	0x04, 0x1c
        /*002a*/ 	.short	(.L_14 - .L_13)


	//   ....[0]....
.L_13:
        /*002c*/ 	.word	0x00000090


	//----- nvinfo : EIATTR_SW_WAR
	.align		4
.L_14:
        /*0030*/ 	.byte	0x04, 0x36
        /*0032*/ 	.short	(.L_16 - .L_15)
.L_15:
        /*0034*/ 	.word	0x00000008
.L_16:


//--------------------- .nv.callgraph             --------------------------
	.section	.nv.callgraph,"",@"SHT_CUDA_CALLGRAPH"
	.align	4
	.sectionentsize	8
	.align		4
        /*0000*/ 	.word	0x00000000
	.align		4
        /*0004*/ 	.word	0xffffffff
	.align		4
        /*0008*/ 	.word	index@(_Z14hello_from_gpuv)
	.align		4
        /*000c*/ 	.word	index@(vprintf)
	.align		4
        /*0010*/ 	.word	0x00000000
	.align		4
        /*0014*/ 	.word	0xfffffffe
	.align		4
        /*0018*/ 	.word	0x00000000
	.align		4
        /*001c*/ 	.word	0xfffffffd
	.align		4
        /*0020*/ 	.word	0x00000000
	.align		4
        /*0024*/ 	.word	0xfffffffc


//--------------------- .nv.constant4             --------------------------
	.section	.nv.constant4,"a",@progbits
	.align	8
	.align		8
.nv.constant4:
        /*0000*/ 	.dword	vprintf
	.align		8
        /*0008*/ 	.dword	$str


//--------------------- .text._Z14hello_from_gpuv --------------------------
	.section	.text._Z14hello_from_gpuv,"ax",@progbits
	.align	128
        .global         _Z14hello_from_gpuv
        .type           _Z14hello_from_gpuv,@function
        .size           _Z14hello_from_gpuv,(.L_x_2 - _Z14hello_from_gpuv)
        .other          _Z14hello_from_gpuv,@"STO_CUDA_ENTRY STV_DEFAULT"
_Z14hello_from_gpuv:
.text._Z14hello_from_gpuv:
[----:B------:R-:W0:Y:S01]  /*0000*/  LDC R1, c[0x0][0x37c] ;  /* 0x0000df00ff017b82 */ /* 0x000e220000000800 */
[----:B------:R-:W-:Y:S01]  /*0010*/  MOV R0, 0x0 ;  /* 0x0000000000007802 */ /* 0x000fe20000000f00 */
[----:B------:R-:W1:Y:S01]  /*0020*/  LDCU.64 UR4, c[0x4][0x8] ;  /* 0x01000100ff0477ac */ /* 0x000e620008000a00 */
[----:B------:R-:W-:-:S05]  /*0030*/  CS2R R6, SRZ ;  /* 0x0000000000067805 */ /* 0x000fca000001ff00 */
[----:B------:R2:W3:Y:S01]  /*0040*/  LDC.64 R2, c[0x4][R0] ;  /* 0x0100000000027b82 */ /* 0x0004e20000000a00 */
[----:B-1----:R-:W-:Y:S02]  /*0050*/  IMAD.U32 R4, RZ, RZ, UR4 ;  /* 0x00000004ff047e24 */ /* 0x002fe4000f8e00ff */
[----:B--2---:R-:W-:-:S07]  /*0060*/  IMAD.U32 R5, RZ, RZ, UR5 ;  /* 0x00000005ff057e24 */ /* 0x004fce000f8e00ff */
[----:B------:R-:W-:-:S07]  /*0070*/  LEPC R20, `(.L_x_0) ;  /* 0x000000001014794e */ /* 0x000fce0000000000 */
[----:B0--3--:R-:W-:Y:S05]  /*0080*/  CALL.ABS.NOINC R2 ;  /* 0x0000000002007343 */ /* 0x009fea0003c00000 */
.L_x_0:
[----:B------:R-:W-:Y:S05]  /*0090*/  EXIT ;  /* 0x000000000000794d */ /* 0x000fea0003800000 */
.L_x_1:
[----:B------:R-:W-:-:S00]  /*00a0*/  BRA `(.L_x_1) ;  /* 0xfffffffc00fc7947 */ /* 0x000fc0000383ffff */
[----:B------:R-:W-:-:S00]  /*00b0*/  NOP ;  /* 0x0000000000007918 */ /* 0x000fc00000000000 */
        /* <DEDUP_REMOVED lines=12> */
.L_x_2:


//--------------------- .nv.global.init           --------------------------
	.section	.nv.global.init,"aw",@progbits
.nv.global.init:
	.type		$str,@object
	.size		$str,(.L_0 - $str)
$str:
        /*0000*/ 	.byte	0x48, 0x65, 0x6c, 0x6c, 0x6f, 0x20, 0x57, 0x6f, 0x72, 0x6c, 0x64, 0x20, 0x66, 0x72, 0x6f, 0x6d
        /*0010*/ 	.byte	0x20, 0x47, 0x50, 0x55, 0x21, 0x20, 0x0a, 0x00
.L_0:


//--------------------- .nv.shared.reserved.0     --------------------------
	.section	.nv.shared.reserved.0,"aw",@nobits
	.weak		__nv_reservedSMEM_offset_0_alias
	.size		__nv_reservedSMEM_offset_0_alias, 0, 64
	.other		__nv_reservedSMEM_offset_0_alias,@"STO_CUDA_RESERVED_SHARED STV_DEFAULT"
__nv_reservedSMEM_offset_0_alias:
	.zero		0
	.zero		64


//--------------------- .nv.constant0._Z14hello_from_gpuv --------------------------
	.section	.nv.constant0._Z14hello_from_gpuv,"a",@progbits
	.sectionflags	@""
	.align	4
.nv.constant0._Z14hello_from_gpuv:
	.zero		896


//--------------------- SYMBOLS --------------------------

	.type		.nv.reservedSmem.offset0,@object
	.size		.nv.reservedSmem.offset0,0x4
	.type		vprintf,@function
